//
// Generated by NVIDIA NVVM Compiler
//
// Compiler Build ID: CL-36424714
// Cuda compilation tools, release 13.0, V13.0.88
// Based on NVVM 20.0.0
//

.version 9.0
.target sm_100
.address_size 64

	// .globl	_Z31flex_attention_score_mod_kernelPfS_S_S_S_
.global .align 4 .b8 Q[256];
.global .align 4 .b8 K[256];
.global .align 4 .b8 V[256];
.global .align 4 .b8 scores[256];
.global .align 4 .b8 scaled[256];
.global .align 4 .b8 score_mod_bias[256];
.global .align 4 .b8 modified_scores[256];
.global .align 4 .b8 row_sum[32];
.global .align 4 .b8 shifted[256];
.global .align 4 .b8 exp_scores[256];
.global .align 4 .b8 attn[256];
.global .align 4 .b8 output[256];

.visible .entry _Z31flex_attention_score_mod_kernelPfS_S_S_S_(
	.param .u64 .ptr .align 1 _Z31flex_attention_score_mod_kernelPfS_S_S_S__param_0,
	.param .u64 .ptr .align 1 _Z31flex_attention_score_mod_kernelPfS_S_S_S__param_1,
	.param .u64 .ptr .align 1 _Z31flex_attention_score_mod_kernelPfS_S_S_S__param_2,
	.param .u64 .ptr .align 1 _Z31flex_attention_score_mod_kernelPfS_S_S_S__param_3,
	.param .u64 .ptr .align 1 _Z31flex_attention_score_mod_kernelPfS_S_S_S__param_4
)
{
	.reg .pred 	%p<15>;
	.reg .b32 	%r<13>;
	.reg .b32 	%f<97>;
	.reg .b64 	%rd<76>;

	ld.param.u64 	%rd2, [_Z31flex_attention_score_mod_kernelPfS_S_S_S__param_0];
	ld.param.u64 	%rd3, [_Z31flex_attention_score_mod_kernelPfS_S_S_S__param_1];
	ld.param.u64 	%rd4, [_Z31flex_attention_score_mod_kernelPfS_S_S_S__param_2];
	ld.param.u64 	%rd5, [_Z31flex_attention_score_mod_kernelPfS_S_S_S__param_3];
	ld.param.u64 	%rd6, [_Z31flex_attention_score_mod_kernelPfS_S_S_S__param_4];
	mov.u32 	%r3, %tid.y;
	mov.u32 	%r4, %ctaid.y;
	mov.u32 	%r5, %ntid.y;
	mad.lo.s32 	%r1, %r4, %r5, %r3;
	mov.u32 	%r6, %tid.x;
	mov.u32 	%r7, %ctaid.x;
	mov.u32 	%r8, %ntid.x;
	mad.lo.s32 	%r2, %r7, %r8, %r6;
	setp.lt.u32 	%p3, %r1, 8;
	setp.lt.s32 	%p4, %r2, 8;
	and.pred  	%p1, %p3, %p4;
	not.pred 	%p5, %p1;
	@%p5 bra 	$L__BB0_2;
	cvta.to.global.u64 	%rd7, %rd2;
	cvta.to.global.u64 	%rd8, %rd3;
	cvta.to.global.u64 	%rd9, %rd4;
	cvta.to.global.u64 	%rd10, %rd5;
	shl.b32 	%r9, %r1, 3;
	add.s32 	%r10, %r9, %r2;
	mul.wide.s32 	%rd11, %r10, 4;
	add.s64 	%rd12, %rd7, %rd11;
	ld.global.f32 	%f1, [%rd12];
	mul.wide.u32 	%rd13, %r1, 32;
	mov.u64 	%rd14, Q;
	add.s64 	%rd15, %rd14, %rd13;
	mul.wide.s32 	%rd16, %r2, 4;
	add.s64 	%rd17, %rd15, %rd16;
	st.global.f32 	[%rd17], %f1;
	add.s64 	%rd18, %rd8, %rd11;
	ld.global.f32 	%f2, [%rd18];
	mov.u64 	%rd19, K;
	add.s64 	%rd20, %rd19, %rd16;
	add.s64 	%rd21, %rd20, %rd13;
	st.global.f32 	[%rd21], %f2;
	add.s64 	%rd22, %rd9, %rd11;
	ld.global.f32 	%f3, [%rd22];
	mov.u64 	%rd23, V;
	add.s64 	%rd24, %rd23, %rd13;
	add.s64 	%rd25, %rd24, %rd16;
	st.global.f32 	[%rd25], %f3;
	add.s64 	%rd26, %rd10, %rd11;
	ld.global.f32 	%f4, [%rd26];
	mov.u64 	%rd27, score_mod_bias;
	add.s64 	%rd28, %rd27, %rd13;
	add.s64 	%rd29, %rd28, %rd16;
	st.global.f32 	[%rd29], %f4;
	ld.global.f32 	%f5, [%rd15];
	ld.global.f32 	%f6, [%rd20];
	fma.rn.f32 	%f7, %f5, %f6, 0f00000000;
	ld.global.f32 	%f8, [%rd15+4];
	ld.global.f32 	%f9, [%rd20+32];
	fma.rn.f32 	%f10, %f8, %f9, %f7;
	ld.global.f32 	%f11, [%rd15+8];
	ld.global.f32 	%f12, [%rd20+64];
	fma.rn.f32 	%f13, %f11, %f12, %f10;
	ld.global.f32 	%f14, [%rd15+12];
	ld.global.f32 	%f15, [%rd20+96];
	fma.rn.f32 	%f16, %f14, %f15, %f13;
	ld.global.f32 	%f17, [%rd15+16];
	ld.global.f32 	%f18, [%rd20+128];
	fma.rn.f32 	%f19, %f17, %f18, %f16;
	ld.global.f32 	%f20, [%rd15+20];
	ld.global.f32 	%f21, [%rd20+160];
	fma.rn.f32 	%f22, %f20, %f21, %f19;
	ld.global.f32 	%f23, [%rd15+24];
	ld.global.f32 	%f24, [%rd20+192];
	fma.rn.f32 	%f25, %f23, %f24, %f22;
	ld.global.f32 	%f26, [%rd15+28];
	ld.global.f32 	%f27, [%rd20+224];
	fma.rn.f32 	%f28, %f26, %f27, %f25;
	mov.u64 	%rd30, scores;
	add.s64 	%rd31, %rd30, %rd13;
	add.s64 	%rd32, %rd31, %rd16;
	st.global.f32 	[%rd32], %f28;
	mul.f32 	%f29, %f28, 0f3EB504F3;
	mov.u64 	%rd33, scaled;
	add.s64 	%rd34, %rd33, %rd13;
	add.s64 	%rd35, %rd34, %rd16;
	st.global.f32 	[%rd35], %f29;
	add.f32 	%f30, %f29, %f4;
	mov.u64 	%rd36, modified_scores;
	add.s64 	%rd37, %rd36, %rd13;
	add.s64 	%rd38, %rd37, %rd16;
	st.global.f32 	[%rd38], %f30;
$L__BB0_2:
	setp.lt.u32 	%p6, %r1, 8;
	setp.eq.s32 	%p7, %r2, 0;
	and.pred  	%p2, %p7, %p6;
	mul.wide.u32 	%rd39, %r1, 4;
	mov.u64 	%rd40, row_sum;
	add.s64 	%rd1, %rd40, %rd39;
	not.pred 	%p8, %p2;
	@%p8 bra 	$L__BB0_4;
	mul.wide.u32 	%rd41, %r1, 32;
	mov.u64 	%rd42, modified_scores;
	add.s64 	%rd43, %rd42, %rd41;
	ld.global.f32 	%f31, [%rd43];
	add.f32 	%f32, %f31, 0f00000000;
	ld.global.f32 	%f33, [%rd43+4];
	add.f32 	%f34, %f32, %f33;
	ld.global.f32 	%f35, [%rd43+8];
	add.f32 	%f36, %f34, %f35;
	ld.global.f32 	%f37, [%rd43+12];
	add.f32 	%f38, %f36, %f37;
	ld.global.f32 	%f39, [%rd43+16];
	add.f32 	%f40, %f38, %f39;
	ld.global.f32 	%f41, [%rd43+20];
	add.f32 	%f42, %f40, %f41;
	ld.global.f32 	%f43, [%rd43+24];
	add.f32 	%f44, %f42, %f43;
	ld.global.f32 	%f45, [%rd43+28];
	add.f32 	%f46, %f44, %f45;
	st.global.f32 	[%rd1], %f46;
$L__BB0_4:
	setp.gt.u32 	%p9, %r1, 7;
	setp.gt.s32 	%p10, %r2, 0;
	or.pred  	%p11, %p9, %p10;
	@%p11 bra 	$L__BB0_6;
	mul.wide.s32 	%rd44, %r2, 4;
	add.s64 	%rd45, %rd1, %rd44;
	ld.global.f32 	%f47, [%rd45];
	mul.f32 	%f48, %f47, 0f3E000000;
	st.global.f32 	[%rd45], %f48;
$L__BB0_6:
	@%p5 bra 	$L__BB0_8;
	mul.wide.u32 	%rd46, %r1, 32;
	mov.u64 	%rd47, modified_scores;
	add.s64 	%rd48, %rd47, %rd46;
	mul.wide.s32 	%rd49, %r2, 4;
	add.s64 	%rd50, %rd48, %rd49;
	ld.global.f32 	%f49, [%rd50];
	ld.global.f32 	%f50, [%rd1];
	sub.f32 	%f51, %f49, %f50;
	mov.u64 	%rd51, shifted;
	add.s64 	%rd52, %rd51, %rd46;
	add.s64 	%rd53, %rd52, %rd49;
	st.global.f32 	[%rd53], %f51;
	mul.f32 	%f52, %f51, 0f3FB8AA3B;
	ex2.approx.f32 	%f53, %f52;
	mov.u64 	%rd54, exp_scores;
	add.s64 	%rd55, %rd54, %rd46;
	add.s64 	%rd56, %rd55, %rd49;
	st.global.f32 	[%rd56], %f53;
$L__BB0_8:
	@%p8 bra 	$L__BB0_10;
	mul.wide.u32 	%rd57, %r1, 32;
	mov.u64 	%rd58, exp_scores;
	add.s64 	%rd59, %rd58, %rd57;
	ld.global.f32 	%f54, [%rd59];
	add.f32 	%f55, %f54, 0f00000000;
	ld.global.f32 	%f56, [%rd59+4];
	add.f32 	%f57, %f55, %f56;
	ld.global.f32 	%f58, [%rd59+8];
	add.f32 	%f59, %f57, %f58;
	ld.global.f32 	%f60, [%rd59+12];
	add.f32 	%f61, %f59, %f60;
	ld.global.f32 	%f62, [%rd59+16];
	add.f32 	%f63, %f61, %f62;
	ld.global.f32 	%f64, [%rd59+20];
	add.f32 	%f65, %f63, %f64;
	ld.global.f32 	%f66, [%rd59+24];
	add.f32 	%f67, %f65, %f66;
	ld.global.f32 	%f68, [%rd59+28];
	add.f32 	%f69, %f67, %f68;
	st.global.f32 	[%rd1], %f69;
$L__BB0_10:
	@%p5 bra 	$L__BB0_12;
	mul.wide.u32 	%rd60, %r1, 32;
	mov.u64 	%rd61, exp_scores;
	add.s64 	%rd62, %rd61, %rd60;
	mul.wide.s32 	%rd63, %r2, 4;
	add.s64 	%rd64, %rd62, %rd63;
	ld.global.f32 	%f70, [%rd64];
	ld.global.f32 	%f71, [%rd1];
	div.rn.f32 	%f72, %f70, %f71;
	mov.u64 	%rd65, attn;
	add.s64 	%rd66, %rd65, %rd60;
	add.s64 	%rd67, %rd66, %rd63;
	st.global.f32 	[%rd67], %f72;
	mov.u64 	%rd68, V;
	add.s64 	%rd69, %rd68, %rd63;
	ld.global.f32 	%f73, [%rd66];
	ld.global.f32 	%f74, [%rd69];
	fma.rn.f32 	%f75, %f73, %f74, 0f00000000;
	ld.global.f32 	%f76, [%rd66+4];
	ld.global.f32 	%f77, [%rd69+32];
	fma.rn.f32 	%f78, %f76, %f77, %f75;
	ld.global.f32 	%f79, [%rd66+8];
	ld.global.f32 	%f80, [%rd69+64];
	fma.rn.f32 	%f81, %f79, %f80, %f78;
	ld.global.f32 	%f82, [%rd66+12];
	ld.global.f32 	%f83, [%rd69+96];
	fma.rn.f32 	%f84, %f82, %f83, %f81;
	ld.global.f32 	%f85, [%rd66+16];
	ld.global.f32 	%f86, [%rd69+128];
	fma.rn.f32 	%f87, %f85, %f86, %f84;
	ld.global.f32 	%f88, [%rd66+20];
	ld.global.f32 	%f89, [%rd69+160];
	fma.rn.f32 	%f90, %f88, %f89, %f87;
	ld.global.f32 	%f91, [%rd66+24];
	ld.global.f32 	%f92, [%rd69+192];
	fma.rn.f32 	%f93, %f91, %f92, %f90;
	ld.global.f32 	%f94, [%rd66+28];
	ld.global.f32 	%f95, [%rd69+224];
	fma.rn.f32 	%f96, %f94, %f95, %f93;
	mov.u64 	%rd70, output;
	add.s64 	%rd71, %rd70, %rd60;
	add.s64 	%rd72, %rd71, %rd63;
	st.global.f32 	[%rd72], %f96;
	shl.b32 	%r11, %r1, 3;
	add.s32 	%r12, %r11, %r2;
	cvta.to.global.u64 	%rd73, %rd6;
	mul.wide.s32 	%rd74, %r12, 4;
	add.s64 	%rd75, %rd73, %rd74;
	st.global.f32 	[%rd75], %f96;
$L__BB0_12:
	ret;

}


// ===== COMPILED SASS (sm_100) =====

	.target	sm_100

	.elftype	@"ET_EXEC"


//--------------------- .note.nv.tkinfo           --------------------------
	.section	.note.nv.tkinfo,"",@"SHT_NOTE"
	.sectionflags	@"SHF_NOTE_NV_TKINFO"
	.tkinfo
        /*0018*/ 	.word	0x00000002
        /*0030*/ 	.string	""
        /*0030*/ 	.string	"ptxas"
        /*0030*/ 	.string	"Cuda compilation tools, release 13.0, V13.0.88"
        /*0030*/ 	.string	"Build cuda_13.0.r13.0/compiler.36424714_0"
        /*0030*/ 	.string	"-arch sm_100 -m 64 "



//--------------------- .note.nv.cuinfo           --------------------------
	.section	.note.nv.cuinfo,"",@"SHT_NOTE"
	.sectionflags	@"SHF_NOTE_NV_CUINFO"
        /*0018*/ 	.short	0x0002
        /*001a*/ 	.short	0x0064
        /*001c*/ 	.short	0x0082
	.zero		2


//--------------------- .nv.info                  --------------------------
	.section	.nv.info,"",@"SHT_CUDA_INFO"
	.align	4


	//----- nvinfo : EIATTR_REGCOUNT
	.align		4
        /*0000*/ 	.byte	0x04, 0x2f
        /*0002*/ 	.short	(.L_13 - .L_12)
	.align		4
.L_12:
        /*0004*/ 	.word	index@(_Z31flex_attention_score_mod_kernelPfS_S_S_S_)
        /*0008*/ 	.word	0x00000020


	//----- nvinfo : EIATTR_FRAME_SIZE
	.align		4
.L_13:
        /*000c*/ 	.byte	0x04, 0x11
        /*000e*/ 	.short	(.L_15 - .L_14)
	.align		4
.L_14:
        /*0010*/ 	.word	index@($__internal_0_$__cuda_sm3x_div_rn_noftz_f32_slowpath)
        /*0014*/ 	.word	0x00000000


	//----- nvinfo : EIATTR_FRAME_SIZE
	.align		4
.L_15:
        /*0018*/ 	.byte	0x04, 0x11
        /*001a*/ 	.short	(.L_17 - .L_16)
	.align		4
.L_16:
        /*001c*/ 	.word	index@(_Z31flex_attention_score_mod_kernelPfS_S_S_S_)
        /*0020*/ 	.word	0x00000000


	//----- nvinfo : EIATTR_MIN_STACK_SIZE
	.align		4
.L_17:
        /*0024*/ 	.byte	0x04, 0x12
        /*0026*/ 	.short	(.L_19 - .L_18)
	.align		4
.L_18:
        /*0028*/ 	.word	index@(_Z31flex_attention_score_mod_kernelPfS_S_S_S_)
        /*002c*/ 	.word	0x00000000
.L_19:


//--------------------- .nv.compat                --------------------------
	.section	.nv.compat,"",@"SHT_CUDA_COMPAT_INFO"
	.align	4
        /*0000*/ 	.byte	0x02, 0x09, 0x00, 0x00, 0x02, 0x02, 0x01, 0x00, 0x02, 0x05, 0x05, 0x00, 0x03, 0x07, 0x01, 0x01
        /*0010*/ 	.byte	0x02, 0x03, 0x00, 0x00, 0x02, 0x06, 0x01, 0x00, 0x04, 0x0b, 0x08, 0x00, 0x01, 0x00, 0x00, 0x00
        /*0020*/ 	.byte	0x00, 0x00, 0x00, 0x00


//--------------------- .nv.info._Z31flex_attention_score_mod_kernelPfS_S_S_S_ --------------------------
	.section	.nv.info._Z31flex_attention_score_mod_kernelPfS_S_S_S_,"",@"SHT_CUDA_INFO"
	.sectionflags	@""
	.align	4


	//----- nvinfo : EIATTR_CUDA_API_VERSION
	.align		4
        /*0000*/ 	.byte	0x04, 0x37
        /*0002*/ 	.short	(.L_21 - .L_20)
.L_20:
        /*0004*/ 	.word	0x00000082


	//----- nvinfo : EIATTR_KPARAM_INFO
	.align		4
.L_21:
        /*0008*/ 	.byte	0x04, 0x17
        /*000a*/ 	.short	(.L_23 - .L_22)
.L_22:
        /*000c*/ 	.word	0x00000000
        /*0010*/ 	.short	0x0004
        /*0012*/ 	.short	0x0020
        /*0014*/ 	.byte	0x00, 0xf5, 0x21, 0x00


	//----- nvinfo : EIATTR_KPARAM_INFO
	.align		4
.L_23:
        /*0018*/ 	.byte	0x04, 0x17
        /*001a*/ 	.short	(.L_25 - .L_24)
.L_24:
        /*001c*/ 	.word	0x00000000
        /*0020*/ 	.short	0x0003
        /*0022*/ 	.short	0x0018
        /*0024*/ 	.byte	0x00, 0xf5, 0x21, 0x00


	//----- nvinfo : EIATTR_KPARAM_INFO
	.align		4
.L_25:
        /*0028*/ 	.byte	0x04, 0x17
        /*002a*/ 	.short	(.L_27 - .L_26)
.L_26:
        /*002c*/ 	.word	0x00000000
        /*0030*/ 	.short	0x0002
        /*0032*/ 	.short	0x0010
        /*0034*/ 	.byte	0x00, 0xf5, 0x21, 0x00


	//----- nvinfo : EIATTR_KPARAM_INFO
	.align		4
.L_27:
        /*0038*/ 	.byte	0x04, 0x17
        /*003a*/ 	.short	(.L_29 - .L_28)
.L_28:
        /*003c*/ 	.word	0x00000000
        /*0040*/ 	.short	0x0001
        /*0042*/ 	.short	0x0008
        /*0044*/ 	.byte	0x00, 0xf5, 0x21, 0x00


	//----- nvinfo : EIATTR_KPARAM_INFO
	.align		4
.L_29:
        /*0048*/ 	.byte	0x04, 0x17
        /*004a*/ 	.short	(.L_31 - .L_30)
.L_30:
        /*004c*/ 	.word	0x00000000
        /*0050*/ 	.short	0x0000
        /*0052*/ 	.short	0x0000
        /*0054*/ 	.byte	0x00, 0xf5, 0x21, 0x00


	//----- nvinfo : EIATTR_SPARSE_MMA_MASK
	.align		4
.L_31:
        /*0058*/ 	.byte	0x03, 0x50
        /*005a*/ 	.short	0x0000


	//----- nvinfo : EIATTR_MAXREG_COUNT
	.align		4
        /*005c*/ 	.byte	0x03, 0x1b
        /*005e*/ 	.short	0x00ff


	//----- nvinfo : EIATTR_MERCURY_ISA_VERSION
	.align		4
        /*0060*/ 	.byte	0x03, 0x5f
        /*0062*/ 	.short	0x0101


	//----- nvinfo : EIATTR_VRC_CTA_INIT_COUNT
	.align		4
        /*0064*/ 	.byte	0x02, 0x4a
	.zero		1
	.zero		1


	//----- nvinfo : EIATTR_EXIT_INSTR_OFFSETS
	.align		4
        /*0068*/ 	.byte	0x04, 0x1c
        /*006a*/ 	.short	(.L_33 - .L_32)


	//   ....[0]....
.L_32:
        /*006c*/ 	.word	0x000009a0


	//   ....[1]....
        /*0070*/ 	.word	0x00000d30


	//----- nvinfo : EIATTR_CRS_STACK_SIZE
	.align		4
.L_33:
        /*0074*/ 	.byte	0x04, 0x1e
        /*0076*/ 	.short	(.L_35 - .L_34)
.L_34:
        /*0078*/ 	.word	0x00000000


	//----- nvinfo : EIATTR_CBANK_PARAM_SIZE
	.align		4
.L_35:
        /*007c*/ 	.byte	0x03, 0x19
        /*007e*/ 	.short	0x0028


	//----- nvinfo : EIATTR_PARAM_CBANK
	.align		4
        /*0080*/ 	.byte	0x04, 0x0a
        /*0082*/ 	.short	(.L_37 - .L_36)
	.align		4
.L_36:
        /*0084*/ 	.word	index@(.nv.constant0._Z31flex_attention_score_mod_kernelPfS_S_S_S_)
        /*0088*/ 	.short	0x0380
        /*008a*/ 	.short	0x0028


	//----- nvinfo : EIATTR_SW_WAR
	.align		4
.L_37:
        /*008c*/ 	.byte	0x04, 0x36
        /*008e*/ 	.short	(.L_39 - .L_38)
.L_38:
        /*0090*/ 	.word	0x00000008
.L_39:


//--------------------- .nv.callgraph             --------------------------
	.section	.nv.callgraph,"",@"SHT_CUDA_CALLGRAPH"
	.align	4
	.sectionentsize	8
	.align		4
        /*0000*/ 	.word	0x00000000
	.align		4
        /*0004*/ 	.word	0xffffffff
	.align		4
        /*0008*/ 	.word	0x00000000
	.align		4
        /*000c*/ 	.word	0xfffffffe
	.align		4
        /*0010*/ 	.word	0x00000000
	.align		4
        /*0014*/ 	.word	0xfffffffd
	.align		4
        /*0018*/ 	.word	0x00000000
	.align		4
        /*001c*/ 	.word	0xfffffffc


//--------------------- .nv.constant4             --------------------------
	.section	.nv.constant4,"a",@progbits
	.align	8
	.align		8
.nv.constant4:
        /*0000*/ 	.dword	Q
	.align		8
        /*0008*/ 	.dword	K
	.align		8
        /*0010*/ 	.dword	V
	.align		8
        /*0018*/ 	.dword	scores
	.align		8
        /*0020*/ 	.dword	scaled
	.align		8
        /*0028*/ 	.dword	score_mod_bias
	.align		8
        /*0030*/ 	.dword	modified_scores
	.align		8
        /*0038*/ 	.dword	row_sum
	.align		8
        /*0040*/ 	.dword	shifted
	.align		8
        /*0048*/ 	.dword	exp_scores
	.align		8
        /*0050*/ 	.dword	attn
	.align		8
        /*0058*/ 	.dword	output


//--------------------- .text._Z31flex_attention_score_mod_kernelPfS_S_S_S_ --------------------------
	.section	.text._Z31flex_attention_score_mod_kernelPfS_S_S_S_,"ax",@progbits
	.align	128
        .global         _Z31flex_attention_score_mod_kernelPfS_S_S_S_
        .type           _Z31flex_attention_score_mod_kernelPfS_S_S_S_,@function
        .size           _Z31flex_attention_score_mod_kernelPfS_S_S_S_,(.L_x_18 - _Z31flex_attention_score_mod_kernelPfS_S_S_S_)
        .other          _Z31flex_attention_score_mod_kernelPfS_S_S_S_,@"STO_CUDA_ENTRY STV_DEFAULT"
_Z31flex_attention_score_mod_kernelPfS_S_S_S_:
.text._Z31flex_attention_score_mod_kernelPfS_S_S_S_:
[----:B------:R-:W-:Y:S01]  /*0000*/  LDC R1, c[0x0][0x37c] ;  /* 0x0000df00ff017b82 */ /* 0x000fe20000000800 */
[----:B------:R-:W0:Y:S07]  /*0010*/  S2R R4, SR_TID.Y ;  /* 0x0000000000047919 */ /* 0x000e2e0000002200 */
[----:B------:R-:W0:Y:S01]  /*0020*/  S2UR UR4, SR_CTAID.Y ;  /* 0x00000000000479c3 */ /* 0x000e220000002600 */
[----:B------:R-:W-:Y:S01]  /*0030*/  BSSY.RECONVERGENT B0, `(.L_x_0) ;  /* 0x0000052000007945 */ /* 0x000fe20003800200 */
[----:B------:R-:W1:Y:S06]  /*0040*/  S2R R5, SR_TID.X ;  /* 0x0000000000057919 */ /* 0x000e6c0000002100 */
[----:B------:R-:W0:Y:S08]  /*0050*/  LDC R3, c[0x0][0x364] ;  /* 0x0000d900ff037b82 */ /* 0x000e300000000800 */
[----:B------:R-:W1:Y:S08]  /*0060*/  S2UR UR5, SR_CTAID.X ;  /* 0x00000000000579c3 */ /* 0x000e700000002500 */
[----:B------:R-:W1:Y:S01]  /*0070*/  LDC R0, c[0x0][0x360] ;  /* 0x0000d800ff007b82 */ /* 0x000e620000000800 */
[----:B0-----:R-:W-:-:S05]  /*0080*/  IMAD R4, R3, UR4, R4 ;  /* 0x0000000403047c24 */ /* 0x001fca000f8e0204 */
[----:B------:R-:W-:Y:S01]  /*0090*/  ISETP.GE.U32.AND P2, PT, R4, 0x8, PT ;  /* 0x000000080400780c */ /* 0x000fe20003f46070 */
[----:B-1----:R-:W-:Y:S01]  /*00a0*/  IMAD R5, R0, UR5, R5 ;  /* 0x0000000500057c24 */ /* 0x002fe2000f8e0205 */
[----:B------:R-:W0:Y:S04]  /*00b0*/  LDCU.64 UR4, c[0x0][0x358] ;  /* 0x00006b00ff0477ac */ /* 0x000e280008000a00 */
[C---:B------:R-:W-:Y:S02]  /*00c0*/  ISETP.EQ.AND P2, PT, R5.reuse, RZ, !P2 ;  /* 0x000000ff0500720c */ /* 0x040fe40005742270 */
[----:B------:R-:W-:-:S04]  /*00d0*/  ISETP.GE.AND P1, PT, R5, 0x8, PT ;  /* 0x000000080500780c */ /* 0x000fc80003f26270 */
[----:B------:R-:W-:-:S07]  /*00e0*/  ISETP.LT.U32.AND P1, PT, R4, 0x8, !P1 ;  /* 0x000000080400780c */ /* 0x000fce0004f21070 */
[----:B------:R-:W1:Y:S02]  /*00f0*/  @P2 LDC.64 R2, c[0x4][0x30] ;  /* 0x01000c00ff022b82 */ /* 0x000e640000000a00 */
[----:B-1----:R-:W-:-:S04]  /*0100*/  @P2 IMAD.WIDE.U32 R2, R4, 0x20, R2 ;  /* 0x0000002004022825 */ /* 0x002fc800078e0002 */
[----:B0-----:R-:W-:Y:S05]  /*0110*/  @!P1 BRA `(.L_x_1) ;  /* 0x00000004000c9947 */ /* 0x001fea0003800000 */
[----:B------:R-:W0:Y:S01]  /*0120*/  LDC.64 R10, c[0x0][0x380] ;  /* 0x0000e000ff0a7b82 */ /* 0x000e220000000a00 */
[----:B------:R-:W-:-:S07]  /*0130*/  LEA R0, R4, R5, 0x3 ;  /* 0x0000000504007211 */ /* 0x000fce00078e18ff */
[----:B------:R-:W1:Y:S08]  /*0140*/  LDC.64 R8, c[0x4][RZ] ;  /* 0x01000000ff087b82 */ /* 0x000e700000000a00 */
[----:B------:R-:W2:Y:S01]  /*0150*/  LDC.64 R14, c[0x0][0x388] ;  /* 0x0000e200ff0e7b82 */ /* 0x000ea20000000a00 */
[----:B0-----:R-:W-:-:S07]  /*0160*/  IMAD.WIDE R10, R0, 0x4, R10 ;  /* 0x00000004000a7825 */ /* 0x001fce00078e020a */
[----:B------:R-:W0:Y:S01]  /*0170*/  LDC.64 R6, c[0x4][0x8] ;  /* 0x01000200ff067b82 */ /* 0x000e220000000a00 */
[----:B------:R-:W3:Y:S01]  /*0180*/  LDG.E R23, desc[UR4][R10.64] ;  /* 0x000000040a177981 */ /* 0x000ee2000c1e1900 */
[----:B-1----:R-:W-:-:S06]  /*0190*/  IMAD.WIDE.U32 R8, R4, 0x20, R8 ;  /* 0x0000002004087825 */ /* 0x002fcc00078e0008 */
[----:B------:R-:W1:Y:S01]  /*01a0*/  LDC.64 R18, c[0x0][0x390] ;  /* 0x0000e400ff127b82 */ /* 0x000e620000000a00 */
[----:B------:R-:W-:-:S07]  /*01b0*/  IMAD.WIDE R12, R5, 0x4, R8 ;  /* 0x00000004050c7825 */ /* 0x000fce00078e0208 */
[----:B------:R-:W4:Y:S01]  /*01c0*/  LDC.64 R16, c[0x4][0x10] ;  /* 0x01000400ff107b82 */ /* 0x000f220000000a00 */
[----:B--2---:R-:W-:-:S07]  /*01d0*/  IMAD.WIDE R14, R0, 0x4, R14 ;  /* 0x00000004000e7825 */ /* 0x004fce00078e020e */
[----:B------:R-:W2:Y:S01]  /*01e0*/  LDC.64 R20, c[0x0][0x398] ;  /* 0x0000e600ff147b82 */ /* 0x000ea20000000a00 */
[----:B---3--:R4:W-:Y:S04]  /*01f0*/  STG.E desc[UR4][R12.64], R23 ;  /* 0x000000170c007986 */ /* 0x0089e8000c101904 */
[----:B------:R3:W5:Y:S01]  /*0200*/  LDG.E R25, desc[UR4][R14.64] ;  /* 0x000000040e197981 */ /* 0x000762000c1e1900 */
[----:B0-----:R-:W-:-:S04]  /*0210*/  IMAD.WIDE R6, R5, 0x4, R6 ;  /* 0x0000000405067825 */ /* 0x001fc800078e0206 */
[----:B-1----:R-:W-:-:S04]  /*0220*/  IMAD.WIDE R18, R0, 0x4, R18 ;  /* 0x0000000400127825 */ /* 0x002fc800078e0212 */
[C---:B------:R-:W-:Y:S01]  /*0230*/  IMAD.WIDE.U32 R10, R4.reuse, 0x20, R6 ;  /* 0x00000020040a7825 */ /* 0x040fe200078e0006 */
[----:B---3--:R-:W0:Y:S04]  /*0240*/  LDC.64 R14, c[0x4][0x28] ;  /* 0x01000a00ff0e7b82 */ /* 0x008e280000000a00 */
[----:B-----5:R-:W-:Y:S04]  /*0250*/  STG.E desc[UR4][R10.64], R25 ;  /* 0x000000190a007986 */ /* 0x020fe8000c101904 */
[----:B------:R-:W3:Y:S01]  /*0260*/  LDG.E R27, desc[UR4][R18.64] ;  /* 0x00000004121b7981 */ /* 0x000ee2000c1e1900 */
[----:B----4-:R-:W-:-:S04]  /*0270*/  IMAD.WIDE.U32 R12, R4, 0x20, R16 ;  /* 0x00000020040c7825 */ /* 0x010fc800078e0010 */
[----:B--2---:R-:W-:-:S04]  /*0280*/  IMAD.WIDE R16, R0, 0x4, R20 ;  /* 0x0000000400107825 */ /* 0x004fc800078e0214 */
[----:B------:R-:W-:-:S05]  /*0290*/  IMAD.WIDE R12, R5, 0x4, R12 ;  /* 0x00000004050c7825 */ /* 0x000fca00078e020c */
[----:B---3--:R1:W-:Y:S04]  /*02a0*/  STG.E desc[UR4][R12.64], R27 ;  /* 0x0000001b0c007986 */ /* 0x0083e8000c101904 */
[----:B------:R-:W2:Y:S01]  /*02b0*/  LDG.E R16, desc[UR4][R16.64] ;  /* 0x0000000410107981 */ /* 0x000ea2000c1e1900 */
[----:B0-----:R-:W-:-:S04]  /*02c0*/  IMAD.WIDE.U32 R14, R4, 0x20, R14 ;  /* 0x00000020040e7825 */ /* 0x001fc800078e000e */
[----:B------:R-:W-:Y:S01]  /*02d0*/  IMAD.WIDE R14, R5, 0x4, R14 ;  /* 0x00000004050e7825 */ /* 0x000fe200078e020e */
[----:B-1----:R-:W0:Y:S04]  /*02e0*/  LDC.64 R12, c[0x4][0x20] ;  /* 0x01000800ff0c7b82 */ /* 0x002e280000000a00 */
[----:B--2---:R1:W-:Y:S04]  /*02f0*/  STG.E desc[UR4][R14.64], R16 ;  /* 0x000000100e007986 */ /* 0x0043e8000c101904 */
[----:B------:R-:W2:Y:S04]  /*0300*/  LDG.E R0, desc[UR4][R8.64] ;  /* 0x0000000408007981 */ /* 0x000ea8000c1e1900 */
[----:B------:R-:W2:Y:S04]  /*0310*/  LDG.E R11, desc[UR4][R6.64] ;  /* 0x00000004060b7981 */ /* 0x000ea8000c1e1900 */
[----:B------:R-:W3:Y:S01]  /*0320*/  LDG.E R29, desc[UR4][R8.64+0x4] ;  /* 0x00000404081d7981 */ /* 0x000ee2000c1e1900 */
[----:B-1----:R-:W1:Y:S03]  /*0330*/  LDC.64 R14, c[0x4][0x30] ;  /* 0x01000c00ff0e7b82 */ /* 0x002e660000000a00 */
[----:B------:R-:W3:Y:S04]  /*0340*/  LDG.E R10, desc[UR4][R6.64+0x20] ;  /* 0x00002004060a7981 */ /* 0x000ee8000c1e1900 */
[----:B------:R-:W4:Y:S04]  /*0350*/  LDG.E R19, desc[UR4][R8.64+0x8] ;  /* 0x0000080408137981 */ /* 0x000f28000c1e1900 */
[----:B------:R-:W4:Y:S04]  /*0360*/  LDG.E R18, desc[UR4][R6.64+0x40] ;  /* 0x0000400406127981 */ /* 0x000f28000c1e1900 */
[----:B------:R-:W5:Y:S04]  /*0370*/  LDG.E R26, desc[UR4][R8.64+0xc] ;  /* 0x00000c04081a7981 */ /* 0x000f68000c1e1900 */
        /* <DEDUP_REMOVED lines=8> */
[----:B------:R-:W5:Y:S01]  /*0400*/  LDG.E R28, desc[UR4][R6.64+0xe0] ;  /* 0x0000e004061c7981 */ /* 0x000f62000c1e1900 */
[----:B0-----:R-:W-:-:S04]  /*0410*/  IMAD.WIDE.U32 R12, R4, 0x20, R12 ;  /* 0x00000020040c7825 */ /* 0x001fc800078e000c */
[----:B-1----:R-:W-:-:S04]  /*0420*/  IMAD.WIDE.U32 R14, R4, 0x20, R14 ;  /* 0x00000020040e7825 */ /* 0x002fc800078e000e */
[----:B------:R-:W-:-:S04]  /*0430*/  IMAD.WIDE R12, R5, 0x4, R12 ;  /* 0x00000004050c7825 */ /* 0x000fc800078e020c */
[----:B------:R-:W-:-:S04]  /*0440*/  IMAD.WIDE R14, R5, 0x4, R14 ;  /* 0x00000004050e7825 */ /* 0x000fc800078e020e */
[----:B--2---:R-:W-:-:S04]  /*0450*/  FFMA R0, R0, R11, RZ ;  /* 0x0000000b00007223 */ /* 0x004fc800000000ff */
[----:B---3--:R-:W-:Y:S02]  /*0460*/  FFMA R0, R29, R10, R0 ;  /* 0x0000000a1d007223 */ /* 0x008fe40000000000 */
[----:B------:R-:W0:Y:S02]  /*0470*/  LDC.64 R10, c[0x4][0x18] ;  /* 0x01000600ff0a7b82 */ /* 0x000e240000000a00 */
[----:B----4-:R-:W-:-:S04]  /*0480*/  FFMA R19, R19, R18, R0 ;  /* 0x0000001213137223 */ /* 0x010fc80000000000 */
[----:B-----5:R-:W-:-:S04]  /*0490*/  FFMA R17, R26, R17, R19 ;  /* 0x000000111a117223 */ /* 0x020fc80000000013 */
[----:B------:R-:W-:Y:S01]  /*04a0*/  FFMA R17, R24, R25, R17 ;  /* 0x0000001918117223 */ /* 0x000fe20000000011 */
[----:B0-----:R-:W-:-:S04]  /*04b0*/  IMAD.WIDE.U32 R10, R4, 0x20, R10 ;  /* 0x00000020040a7825 */ /* 0x001fc800078e000a */
[----:B------:R-:W-:Y:S01]  /*04c0*/  FFMA R17, R22, R23, R17 ;  /* 0x0000001716117223 */ /* 0x000fe20000000011 */
[----:B------:R-:W-:-:S04]  /*04d0*/  IMAD.WIDE R10, R5, 0x4, R10 ;  /* 0x00000004050a7825 */ /* 0x000fc800078e020a */
[----:B------:R-:W-:-:S04]  /*04e0*/  FFMA R20, R20, R21, R17 ;  /* 0x0000001514147223 */ /* 0x000fc80000000011 */
[----:B------:R-:W-:-:S04]  /*04f0*/  FFMA R27, R27, R28, R20 ;  /* 0x0000001c1b1b7223 */ /* 0x000fc80000000014 */
[----:B------:R-:W-:Y:S01]  /*0500*/  FMUL R7, R27, 0.35355338454246520996 ;  /* 0x3eb504f31b077820 */ /* 0x000fe20000400000 */
[----:B------:R0:W-:Y:S03]  /*0510*/  STG.E desc[UR4][R10.64], R27 ;  /* 0x0000001b0a007986 */ /* 0x0001e6000c101904 */
[----:B------:R-:W-:Y:S01]  /*0520*/  FADD R9, R16, R7 ;  /* 0x0000000710097221 */ /* 0x000fe20000000000 */
[----:B------:R0:W-:Y:S04]  /*0530*/  STG.E desc[UR4][R12.64], R7 ;  /* 0x000000070c007986 */ /* 0x0001e8000c101904 */
[----:B------:R0:W-:Y:S02]  /*0540*/  STG.E desc[UR4][R14.64], R9 ;  /* 0x000000090e007986 */ /* 0x0001e4000c101904 */
.L_x_1:
[----:B------:R-:W-:Y:S05]  /*0550*/  BSYNC.RECONVERGENT B0 ;  /* 0x0000000000007941 */ /* 0x000fea0003800200 */
.L_x_0:
[----:B------:R-:W2:Y:S01]  /*0560*/  @P2 LDG.E R0, desc[UR4][R2.64] ;  /* 0x0000000402002981 */ /* 0x000ea2000c1e1900 */
[----:B0-----:R-:W0:Y:S03]  /*0570*/  LDC.64 R6, c[0x4][0x38] ;  /* 0x01000e00ff067b82 */ /* 0x001e260000000a00 */
[----:B------:R-:W3:Y:S04]  /*0580*/  @P2 LDG.E R9, desc[UR4][R2.64+0x4] ;  /* 0x0000040402092981 */ /* 0x000ee8000c1e1900 */
[----:B------:R-:W4:Y:S04]  /*0590*/  @P2 LDG.E R11, desc[UR4][R2.64+0x8] ;  /* 0x00000804020b2981 */ /* 0x000f28000c1e1900 */
[----:B------:R-:W5:Y:S04]  /*05a0*/  @P2 LDG.E R13, desc[UR4][R2.64+0xc] ;  /* 0x00000c04020d2981 */ /* 0x000f68000c1e1900 */
[----:B------:R-:W5:Y:S04]  /*05b0*/  @P2 LDG.E R15, desc[UR4][R2.64+0x10] ;  /* 0x00001004020f2981 */ /* 0x000f68000c1e1900 */
[----:B------:R-:W5:Y:S04]  /*05c0*/  @P2 LDG.E R17, desc[UR4][R2.64+0x14] ;  /* 0x0000140402112981 */ /* 0x000f68000c1e1900 */
[----:B------:R-:W5:Y:S04]  /*05d0*/  @P2 LDG.E R19, desc[UR4][R2.64+0x18] ;  /* 0x0000180402132981 */ /* 0x000f68000c1e1900 */
[----:B------:R1:W5:Y:S01]  /*05e0*/  @P2 LDG.E R21, desc[UR4][R2.64+0x1c] ;  /* 0x00001c0402152981 */ /* 0x000362000c1e1900 */
[----:B------:R-:W-:Y:S01]  /*05f0*/  ISETP.GT.AND P0, PT, R5, RZ, PT ;  /* 0x000000ff0500720c */ /* 0x000fe20003f04270 */
[----:B0-----:R-:W-:-:S03]  /*0600*/  IMAD.WIDE.U32 R6, R4, 0x4, R6 ;  /* 0x0000000404067825 */ /* 0x001fc600078e0006 */
[----:B------:R-:W-:-:S13]  /*0610*/  ISETP.GT.U32.OR P0, PT, R4, 0x7, P0 ;  /* 0x000000070400780c */ /* 0x000fda0000704470 */
[----:B-1----:R-:W-:-:S04]  /*0620*/  @!P0 IMAD.WIDE R2, R5, 0x4, R6 ;  /* 0x0000000405028825 */ /* 0x002fc800078e0206 */
[----:B--2---:R-:W-:-:S04]  /*0630*/  @P2 FADD R0, RZ, R0 ;  /* 0x00000000ff002221 */ /* 0x004fc80000000000 */
[----:B---3--:R-:W-:Y:S02]  /*0640*/  @P2 FADD R0, R0, R9 ;  /* 0x0000000900002221 */ /* 0x008fe40000000000 */
[----:B------:R-:W0:Y:S02]  /*0650*/  @P1 LDC.64 R8, c[0x4][0x30] ;  /* 0x01000c00ff081b82 */ /* 0x000e240000000a00 */
[----:B----4-:R-:W-:-:S04]  /*0660*/  @P2 FADD R0, R0, R11 ;  /* 0x0000000b00002221 */ /* 0x010fc80000000000 */
[----:B-----5:R-:W-:Y:S02]  /*0670*/  @P2 FADD R0, R0, R13 ;  /* 0x0000000d00002221 */ /* 0x020fe40000000000 */
[----:B------:R-:W1:Y:S02]  /*0680*/  @P1 LDC.64 R10, c[0x4][0x48] ;  /* 0x01001200ff0a1b82 */ /* 0x000e640000000a00 */
[----:B------:R-:W-:-:S04]  /*0690*/  @P2 FADD R0, R0, R15 ;  /* 0x0000000f00002221 */ /* 0x000fc80000000000 */
[----:B------:R-:W-:-:S04]  /*06a0*/  @P2 FADD R0, R0, R17 ;  /* 0x0000001100002221 */ /* 0x000fc80000000000 */
[----:B------:R-:W-:-:S04]  /*06b0*/  @P2 FADD R0, R0, R19 ;  /* 0x0000001300002221 */ /* 0x000fc80000000000 */
[----:B------:R-:W-:-:S05]  /*06c0*/  @P2 FADD R21, R0, R21 ;  /* 0x0000001500152221 */ /* 0x000fca0000000000 */
[----:B------:R-:W-:Y:S04]  /*06d0*/  @P2 STG.E desc[UR4][R6.64], R21 ;  /* 0x0000001506002986 */ /* 0x000fe8000c101904 */
[----:B------:R-:W2:Y:S01]  /*06e0*/  @!P0 LDG.E R0, desc[UR4][R2.64] ;  /* 0x0000000402008981 */ /* 0x000ea2000c1e1900 */
[----:B0-----:R-:W-:-:S04]  /*06f0*/  @P1 IMAD.WIDE.U32 R8, R4, 0x20, R8 ;  /* 0x0000002004081825 */ /* 0x001fc800078e0008 */
[----:B------:R-:W-:-:S04]  /*0700*/  @P1 IMAD.WIDE R12, R5, 0x4, R8 ;  /* 0x00000004050c1825 */ /* 0x000fc800078e0208 */
[----:B--2---:R-:W-:-:S05]  /*0710*/  @!P0 FMUL R15, R0, 0.125 ;  /* 0x3e000000000f8820 */ /* 0x004fca0000400000 */
[----:B------:R0:W-:Y:S04]  /*0720*/  @!P0 STG.E desc[UR4][R2.64], R15 ;  /* 0x0000000f02008986 */ /* 0x0001e8000c101904 */
[----:B------:R-:W2:Y:S04]  /*0730*/  @P1 LDG.E R12, desc[UR4][R12.64] ;  /* 0x000000040c0c1981 */ /* 0x000ea8000c1e1900 */
[----:B------:R-:W2:Y:S01]  /*0740*/  @P1 LDG.E R9, desc[UR4][R6.64] ;  /* 0x0000000406091981 */ /* 0x000ea2000c1e1900 */
[----:B------:R-:W-:Y:S01]  /*0750*/  PLOP3.LUT P0, PT, PT, PT, PT, 0x80, 0x8 ;  /* 0x000000000008781c */ /* 0x000fe20003f0f070 */
[----:B------:R-:W-:Y:S01]  /*0760*/  BSSY.RECONVERGENT B0, `(.L_x_2) ;  /* 0x0000023000007945 */ /* 0x000fe20003800200 */
[----:B--2---:R-:W-:-:S02]  /*0770*/  @P1 FADD R17, R12, -R9 ;  /* 0x800000090c111221 */ /* 0x004fc40000000000 */
[----:B------:R-:W0:Y:S02]  /*0780*/  @P1 LDC.64 R8, c[0x4][0x40] ;  /* 0x01001000ff081b82 */ /* 0x000e240000000a00 */
[----:B------:R-:W-:-:S05]  /*0790*/  @P1 FMUL R0, R17, 1.4426950216293334961 ;  /* 0x3fb8aa3b11001820 */ /* 0x000fca0000400000 */
[----:B------:R-:W-:-:S04]  /*07a0*/  @P1 FSETP.GEU.AND P3, PT, R0, -126, PT ;  /* 0xc2fc00000000180b */ /* 0x000fc80003f6e000 */
[----:B------:R-:W-:-:S13]  /*07b0*/  @P1 PLOP3.LUT P0, PT, P3, PT, PT, 0x80, 0x8 ;  /* 0x000000000008181c */ /* 0x000fda0001f0f070 */
[----:B------:R-:W-:Y:S01]  /*07c0*/  @!P0 FMUL R0, R0, 0.5 ;  /* 0x3f00000000008820 */ /* 0x000fe20000400000 */
[----:B0-----:R-:W-:-:S03]  /*07d0*/  @P1 IMAD.WIDE.U32 R2, R4, 0x20, R8 ;  /* 0x0000002004021825 */ /* 0x001fc600078e0008 */
[----:B------:R-:W0:Y:S01]  /*07e0*/  @P1 MUFU.EX2 R15, R0 ;  /* 0x00000000000f1308 */ /* 0x000e220000000800 */
[----:B-1----:R-:W-:-:S04]  /*07f0*/  @P1 IMAD.WIDE.U32 R8, R4, 0x20, R10 ;  /* 0x0000002004081825 */ /* 0x002fc800078e000a */
[----:B------:R-:W-:-:S04]  /*0800*/  @P1 IMAD.WIDE R2, R5, 0x4, R2 ;  /* 0x0000000405021825 */ /* 0x000fc800078e0202 */
[----:B------:R-:W-:Y:S01]  /*0810*/  @P1 IMAD.WIDE R8, R5, 0x4, R8 ;  /* 0x0000000405081825 */ /* 0x000fe200078e0208 */
[----:B------:R1:W-:Y:S03]  /*0820*/  @P1 STG.E desc[UR4][R2.64], R17 ;  /* 0x0000001102001986 */ /* 0x0003e6000c101904 */
[----:B0-----:R-:W-:-:S05]  /*0830*/  @!P0 FMUL R15, R15, R15 ;  /* 0x0000000f0f0f8220 */ /* 0x001fca0000400000 */
[----:B------:R1:W-:Y:S01]  /*0840*/  @P1 STG.E desc[UR4][R8.64], R15 ;  /* 0x0000000f08001986 */ /* 0x0003e2000c101904 */
[----:B------:R-:W-:Y:S05]  /*0850*/  @!P2 BRA `(.L_x_3) ;  /* 0x00000000004ca947 */ /* 0x000fea0003800000 */
[----:B-1----:R-:W0:Y:S02]  /*0860*/  LDC.64 R2, c[0x4][0x48] ;  /* 0x01001200ff027b82 */ /* 0x002e240000000a00 */
[----:B0-----:R-:W-:-:S05]  /*0870*/  IMAD.WIDE.U32 R2, R4, 0x20, R2 ;  /* 0x0000002004027825 */ /* 0x001fca00078e0002 */
[----:B------:R-:W2:Y:S04]  /*0880*/  LDG.E R0, desc[UR4][R2.64] ;  /* 0x0000000402007981 */ /* 0x000ea8000c1e1900 */
[----:B------:R-:W3:Y:S04]  /*0890*/  LDG.E R9, desc[UR4][R2.64+0x4] ;  /* 0x0000040402097981 */ /* 0x000ee8000c1e1900 */
[----:B------:R-:W4:Y:S04]  /*08a0*/  LDG.E R11, desc[UR4][R2.64+0x8] ;  /* 0x00000804020b7981 */ /* 0x000f28000c1e1900 */
[----:B------:R-:W5:Y:S04]  /*08b0*/  LDG.E R13, desc[UR4][R2.64+0xc] ;  /* 0x00000c04020d7981 */ /* 0x000f68000c1e1900 */
[----:B------:R-:W5:Y:S04]  /*08c0*/  LDG.E R15, desc[UR4][R2.64+0x10] ;  /* 0x00001004020f7981 */ /* 0x000f68000c1e1900 */
[----:B------:R-:W5:Y:S04]  /*08d0*/  LDG.E R17, desc[UR4][R2.64+0x14] ;  /* 0x0000140402117981 */ /* 0x000f68000c1e1900 */
[----:B------:R-:W5:Y:S04]  /*08e0*/  LDG.E R19, desc[UR4][R2.64+0x18] ;  /* 0x0000180402137981 */ /* 0x000f68000c1e1900 */
[----:B------:R-:W5:Y:S01]  /*08f0*/  LDG.E R21, desc[UR4][R2.64+0x1c] ;  /* 0x00001c0402157981 */ /* 0x000f62000c1e1900 */
[----:B--2---:R-:W-:-:S04]  /*0900*/  FADD R0, RZ, R0 ;  /* 0x00000000ff007221 */ /* 0x004fc80000000000 */
[----:B---3--:R-:W-:-:S04]  /*0910*/  FADD R0, R0, R9 ;  /* 0x0000000900007221 */ /* 0x008fc80000000000 */
[----:B----4-:R-:W-:-:S04]  /*0920*/  FADD R0, R0, R11 ;  /* 0x0000000b00007221 */ /* 0x010fc80000000000 */
[----:B-----5:R-:W-:-:S04]  /*0930*/  FADD R0, R0, R13 ;  /* 0x0000000d00007221 */ /* 0x020fc80000000000 */
[----:B------:R-:W-:-:S04]  /*0940*/  FADD R0, R0, R15 ;  /* 0x0000000f00007221 */ /* 0x000fc80000000000 */
[----:B------:R-:W-:-:S04]  /*0950*/  FADD R0, R0, R17 ;  /* 0x0000001100007221 */ /* 0x000fc80000000000 */
[----:B------:R-:W-:-:S04]  /*0960*/  FADD R0, R0, R19 ;  /* 0x0000001300007221 */ /* 0x000fc80000000000 */
[----:B------:R-:W-:-:S05]  /*0970*/  FADD R21, R0, R21 ;  /* 0x0000001500157221 */ /* 0x000fca0000000000 */
[----:B------:R0:W-:Y:S02]  /*0980*/  STG.E desc[UR4][R6.64], R21 ;  /* 0x0000001506007986 */ /* 0x0001e4000c101904 */
.L_x_3:
[----:B------:R-:W-:Y:S05]  /*0990*/  BSYNC.RECONVERGENT B0 ;  /* 0x0000000000007941 */ /* 0x000fea0003800200 */
.L_x_2:
[----:B------:R-:W-:Y:S05]  /*09a0*/  @!P1 EXIT ;  /* 0x000000000000994d */ /* 0x000fea0003800000 */
[----:B-1----:R-:W1:Y:S01]  /*09b0*/  LDC.64 R2, c[0x4][0x48] ;  /* 0x01001200ff027b82 */ /* 0x002e620000000a00 */
[----:B------:R-:W2:Y:S01]  /*09c0*/  LDG.E R13, desc[UR4][R6.64] ;  /* 0x00000004060d7981 */ /* 0x000ea2000c1e1900 */
[----:B-1----:R-:W-:-:S04]  /*09d0*/  IMAD.WIDE.U32 R2, R4, 0x20, R2 ;  /* 0x0000002004027825 */ /* 0x002fc800078e0002 */
[----:B------:R-:W-:-:S05]  /*09e0*/  IMAD.WIDE R2, R5, 0x4, R2 ;  /* 0x0000000405027825 */ /* 0x000fca00078e0202 */
[----:B------:R-:W3:Y:S01]  /*09f0*/  LDG.E R0, desc[UR4][R2.64] ;  /* 0x0000000402007981 */ /* 0x000ee2000c1e1900 */
[----:B------:R-:W-:Y:S01]  /*0a00*/  BSSY.RECONVERGENT B0, `(.L_x_4) ;  /* 0x000000c000007945 */ /* 0x000fe20003800200 */
[----:B--2---:R-:W1:Y:S02]  /*0a10*/  MUFU.RCP R8, R13 ;  /* 0x0000000d00087308 */ /* 0x004e640000001000 */
[----:B-1----:R-:W-:-:S04]  /*0a20*/  FFMA R9, R8, -R13, 1 ;  /* 0x3f80000008097423 */ /* 0x002fc8000000080d */
[----:B------:R-:W-:Y:S02]  /*0a30*/  FFMA R9, R8, R9, R8 ;  /* 0x0000000908097223 */ /* 0x000fe40000000008 */
[----:B---3--:R-:W1:Y:S02]  /*0a40*/  FCHK P0, R0, R13 ;  /* 0x0000000d00007302 */ /* 0x008e640000000000 */
[----:B------:R-:W-:-:S04]  /*0a50*/  FFMA R8, R0, R9, RZ ;  /* 0x0000000900087223 */ /* 0x000fc800000000ff */
[----:B------:R-:W-:-:S04]  /*0a60*/  FFMA R10, R8, -R13, R0 ;  /* 0x8000000d080a7223 */ /* 0x000fc80000000000 */
[----:B------:R-:W-:Y:S01]  /*0a70*/  FFMA R11, R9, R10, R8 ;  /* 0x0000000a090b7223 */ /* 0x000fe20000000008 */
[----:B-1----:R-:W-:Y:S06]  /*0a80*/  @!P0 BRA `(.L_x_5) ;  /* 0x00000000000c8947 */ /* 0x002fec0003800000 */
[----:B------:R-:W-:-:S07]  /*0a90*/  MOV R2, 0xab0 ;  /* 0x00000ab000027802 */ /* 0x000fce0000000f00 */
[----:B0-----:R-:W-:Y:S05]  /*0aa0*/  CALL.REL.NOINC `($__internal_0_$__cuda_sm3x_div_rn_noftz_f32_slowpath) ;  /* 0x0000000000a47944 */ /* 0x001fea0003c00000 */
[----:B------:R-:W-:-:S07]  /*0ab0*/  MOV R11, R0 ;  /* 0x00000000000b7202 */ /* 0x000fce0000000f00 */
.L_x_5:
[----:B------:R-:W-:Y:S05]  /*0ac0*/  BSYNC.RECONVERGENT B0 ;  /* 0x0000000000007941 */ /* 0x000fea0003800200 */
.L_x_4:
[----:B------:R-:W1:Y:S08]  /*0ad0*/  LDC.64 R2, c[0x4][0x50] ;  /* 0x01001400ff027b82 */ /* 0x000e700000000a00 */
[----:B0-----:R-:W0:Y:S01]  /*0ae0*/  LDC.64 R6, c[0x4][0x10] ;  /* 0x01000400ff067b82 */ /* 0x001e220000000a00 */
[----:B-1----:R-:W-:-:S04]  /*0af0*/  IMAD.WIDE.U32 R2, R4, 0x20, R2 ;  /* 0x0000002004027825 */ /* 0x002fc800078e0002 */
[----:B------:R-:W-:-:S04]  /*0b00*/  IMAD.WIDE R8, R5, 0x4, R2 ;  /* 0x0000000405087825 */ /* 0x000fc800078e0202 */
[----:B0-----:R-:W-:Y:S01]  /*0b10*/  IMAD.WIDE R6, R5, 0x4, R6 ;  /* 0x0000000405067825 */ /* 0x001fe200078e0206 */
[----:B------:R0:W-:Y:S04]  /*0b20*/  STG.E desc[UR4][R8.64], R11 ;  /* 0x0000000b08007986 */ /* 0x0001e8000c101904 */
[----:B------:R-:W2:Y:S04]  /*0b30*/  LDG.E R0, desc[UR4][R2.64] ;  /* 0x0000000402007981 */ /* 0x000ea8000c1e1900 */
[----:B------:R-:W2:Y:S04]  /*0b40*/  LDG.E R21, desc[UR4][R6.64] ;  /* 0x0000000406157981 */ /* 0x000ea8000c1e1900 */
[----:B------:R-:W3:Y:S01]  /*0b50*/  LDG.E R23, desc[UR4][R2.64+0x4] ;  /* 0x0000040402177981 */ /* 0x000ee2000c1e1900 */
[----:B0-----:R-:W0:Y:S03]  /*0b60*/  LDC.64 R8, c[0x4][0x58] ;  /* 0x01001600ff087b82 */ /* 0x001e260000000a00 */
        /* <DEDUP_REMOVED lines=11> */
[----:B------:R1:W5:Y:S04]  /*0c20*/  LDG.E R14, desc[UR4][R2.64+0x1c] ;  /* 0x00001c04020e7981 */ /* 0x000368000c1e1900 */
[----:B------:R-:W5:Y:S01]  /*0c30*/  LDG.E R19, desc[UR4][R6.64+0xe0] ;  /* 0x0000e00406137981 */ /* 0x000f62000c1e1900 */
[C---:B0-----:R-:W-:Y:S01]  /*0c40*/  IMAD.WIDE.U32 R8, R4.reuse, 0x20, R8 ;  /* 0x0000002004087825 */ /* 0x041fe200078e0008 */
[----:B-1----:R-:W-:-:S03]  /*0c50*/  LEA R3, R4, R5, 0x3 ;  /* 0x0000000504037211 */ /* 0x002fc600078e18ff */
[----:B------:R-:W-:-:S04]  /*0c60*/  IMAD.WIDE R8, R5, 0x4, R8 ;  /* 0x0000000405087825 */ /* 0x000fc800078e0208 */
[----:B--2---:R-:W-:-:S04]  /*0c70*/  FFMA R0, R0, R21, RZ ;  /* 0x0000001500007223 */ /* 0x004fc800000000ff */
[----:B---3--:R-:W-:Y:S02]  /*0c80*/  FFMA R0, R23, R10, R0 ;  /* 0x0000000a17007223 */ /* 0x008fe40000000000 */
[----:B------:R-:W0:Y:S02]  /*0c90*/  LDC.64 R10, c[0x0][0x3a0] ;  /* 0x0000e800ff0a7b82 */ /* 0x000e240000000a00 */
[----:B----4-:R-:W-:-:S04]  /*0ca0*/  FFMA R0, R25, R20, R0 ;  /* 0x0000001419007223 */ /* 0x010fc80000000000 */
[----:B-----5:R-:W-:-:S04]  /*0cb0*/  FFMA R0, R27, R22, R0 ;  /* 0x000000161b007223 */ /* 0x020fc80000000000 */
[----:B------:R-:W-:Y:S01]  /*0cc0*/  FFMA R0, R17, R18, R0 ;  /* 0x0000001211007223 */ /* 0x000fe20000000000 */
[----:B0-----:R-:W-:-:S04]  /*0cd0*/  IMAD.WIDE R10, R3, 0x4, R10 ;  /* 0x00000004030a7825 */ /* 0x001fc800078e020a */
[----:B------:R-:W-:-:S04]  /*0ce0*/  FFMA R15, R15, R16, R0 ;  /* 0x000000100f0f7223 */ /* 0x000fc80000000000 */
[----:B------:R-:W-:-:S04]  /*0cf0*/  FFMA R13, R12, R13, R15 ;  /* 0x0000000d0c0d7223 */ /* 0x000fc8000000000f */
[----:B------:R-:W-:-:S05]  /*0d00*/  FFMA R13, R14, R19, R13 ;  /* 0x000000130e0d7223 */ /* 0x000fca000000000d */
[----:B------:R-:W-:Y:S04]  /*0d10*/  STG.E desc[UR4][R8.64], R13 ;  /* 0x0000000d08007986 */ /* 0x000fe8000c101904 */
[----:B------:R-:W-:Y:S01]  /*0d20*/  STG.E desc[UR4][R10.64], R13 ;  /* 0x0000000d0a007986 */ /* 0x000fe2000c101904 */
[----:B------:R-:W-:Y:S05]  /*0d30*/  EXIT ;  /* 0x000000000000794d */ /* 0x000fea0003800000 */
        .weak           $__internal_0_$__cuda_sm3x_div_rn_noftz_f32_slowpath
        .type           $__internal_0_$__cuda_sm3x_div_rn_noftz_f32_slowpath,@function
        .size           $__internal_0_$__cuda_sm3x_div_rn_noftz_f32_slowpath,(.L_x_18 - $__internal_0_$__cuda_sm3x_div_rn_noftz_f32_slowpath)
$__internal_0_$__cuda_sm3x_div_rn_noftz_f32_slowpath:
[----:B------:R-:W-:Y:S01]  /*0d40*/  SHF.R.U32.HI R6, RZ, 0x17, R13 ;  /* 0x00000017ff067819 */ /* 0x000fe2000001160d */
[----:B------:R-:W-:Y:S01]  /*0d50*/  BSSY.RECONVERGENT B1, `(.L_x_6) ;  /* 0x0000065000017945 */ /* 0x000fe20003800200 */
[----:B------:R-:W-:Y:S02]  /*0d60*/  SHF.R.U32.HI R3, RZ, 0x17, R0 ;  /* 0x00000017ff037819 */ /* 0x000fe40000011600 */
[----:B------:R-:W-:Y:S02]  /*0d70*/  LOP3.LUT R7, R6, 0xff, RZ, 0xc0, !PT ;  /* 0x000000ff06077812 */ /* 0x000fe400078ec0ff */
[----:B------:R-:W-:Y:S02]  /*0d80*/  LOP3.LUT R6, R3, 0xff, RZ, 0xc0, !PT ;  /* 0x000000ff03067812 */ /* 0x000fe400078ec0ff */
[----:B------:R-:W-:Y:S02]  /*0d90*/  IADD3 R12, PT, PT, R7, -0x1, RZ ;  /* 0xffffffff070c7810 */ /* 0x000fe40007ffe0ff */
[----:B------:R-:W-:-:S02]  /*0da0*/  IADD3 R11, PT, PT, R6, -0x1, RZ ;  /* 0xffffffff060b7810 */ /* 0x000fc40007ffe0ff */
[----:B------:R-:W-:Y:S02]  /*0db0*/  ISETP.GT.U32.AND P0, PT, R12, 0xfd, PT ;  /* 0x000000fd0c00780c */ /* 0x000fe40003f04070 */
[----:B------:R-:W-:Y:S02]  /*0dc0*/  MOV R8, R0 ;  /* 0x0000000000087202 */ /* 0x000fe40000000f00 */
[----:B------:R-:W-:Y:S02]  /*0dd0*/  ISETP.GT.U32.OR P0, PT, R11, 0xfd, P0 ;  /* 0x000000fd0b00780c */ /* 0x000fe40000704470 */
[----:B------:R-:W-:-:S11]  /*0de0*/  MOV R9, R13 ;  /* 0x0000000d00097202 */ /* 0x000fd60000000f00 */
[----:B------:R-:W-:Y:S01]  /*0df0*/  @!P0 MOV R10, RZ ;  /* 0x000000ff000a8202 */ /* 0x000fe20000000f00 */
[----:B------:R-:W-:Y:S06]  /*0e00*/  @!P0 BRA `(.L_x_7) ;  /* 0x0000000000608947 */ /* 0x000fec0003800000 */
[----:B------:R-:W-:Y:S02]  /*0e10*/  FSETP.GTU.FTZ.AND P0, PT, |R0|, +INF , PT ;  /* 0x7f8000000000780b */ /* 0x000fe40003f1c200 */
[----:B------:R-:W-:Y:S02]  /*0e20*/  FSETP.GTU.FTZ.AND P1, PT, |R13|, +INF , PT ;  /* 0x7f8000000d00780b */ /* 0x000fe40003f3c200 */
[----:B------:R-:W-:Y:S02]  /*0e30*/  MOV R3, R13 ;  /* 0x0000000d00037202 */ /* 0x000fe40000000f00 */
[----:B------:R-:W-:-:S13]  /*0e40*/  PLOP3.LUT P0, PT, P0, P1, PT, 0xf8, 0x8f ;  /* 0x00000000008f781c */ /* 0x000fda0000703f70 */
[----:B------:R-:W-:Y:S05]  /*0e50*/  @P0 BRA `(.L_x_8) ;  /* 0x00000004004c0947 */ /* 0x000fea0003800000 */
[----:B------:R-:W-:-:S13]  /*0e60*/  LOP3.LUT P0, RZ, R9, 0x7fffffff, R8, 0xc8, !PT ;  /* 0x7fffffff09ff7812 */ /* 0x000fda000780c808 */
[----:B------:R-:W-:Y:S05]  /*0e70*/  @!P0 BRA `(.L_x_9) ;  /* 0x00000004003c8947 */ /* 0x000fea0003800000 */
[C---:B------:R-:W-:Y:S02]  /*0e80*/  FSETP.NEU.FTZ.AND P2, PT, |R0|.reuse, +INF , PT ;  /* 0x7f8000000000780b */ /* 0x040fe40003f5d200 */
[----:B------:R-:W-:Y:S02]  /*0e90*/  FSETP.NEU.FTZ.AND P1, PT, |R3|, +INF , PT ;  /* 0x7f8000000300780b */ /* 0x000fe40003f3d200 */
[----:B------:R-:W-:-:S11]  /*0ea0*/  FSETP.NEU.FTZ.AND P0, PT, |R0|, +INF , PT ;  /* 0x7f8000000000780b */ /* 0x000fd60003f1d200 */
[----:B------:R-:W-:Y:S05]  /*0eb0*/  @!P1 BRA !P2, `(.L_x_9) ;  /* 0x00000004002c9947 */ /* 0x000fea0005000000 */
[----:B------:R-:W-:-:S04]  /*0ec0*/  LOP3.LUT P2, RZ, R8, 0x7fffffff, RZ, 0xc0, !PT ;  /* 0x7fffffff08ff7812 */ /* 0x000fc8000784c0ff */
[----:B------:R-:W-:-:S13]  /*0ed0*/  PLOP3.LUT P1, PT, P1, P2, PT, 0x2f, 0xf2 ;  /* 0x0000000000f2781c */ /* 0x000fda0000f24577 */
[----:B------:R-:W-:Y:S05]  /*0ee0*/  @P1 BRA `(.L_x_10) ;  /* 0x0000000400181947 */ /* 0x000fea0003800000 */
[----:B------:R-:W-:-:S04]  /*0ef0*/  LOP3.LUT P1, RZ, R9, 0x7fffffff, RZ, 0xc0, !PT ;  /* 0x7fffffff09ff7812 */ /* 0x000fc8000782c0ff */
[----:B------:R-:W-:-:S13]  /*0f00*/  PLOP3.LUT P0, PT, P0, P1, PT, 0x2f, 0xf2 ;  /* 0x0000000000f2781c */ /* 0x000fda0000702577 */
[----:B------:R-:W-:Y:S05]  /*0f10*/  @P0 BRA `(.L_x_11) ;  /* 0x0000000400000947 */ /* 0x000fea0003800000 */
[----:B------:R-:W-:Y:S02]  /*0f20*/  ISETP.GE.AND P0, PT, R11, RZ, PT ;  /* 0x000000ff0b00720c */ /* 0x000fe40003f06270 */
[----:B------:R-:W-:-:S11]  /*0f30*/  ISETP.GE.AND P1, PT, R12, RZ, PT ;  /* 0x000000ff0c00720c */ /* 0x000fd60003f26270 */
[----:B------:R-:W-:Y:S01]  /*0f40*/  @P0 MOV R10, RZ ;  /* 0x000000ff000a0202 */ /* 0x000fe20000000f00 */
[----:B------:R-:W-:Y:S01]  /*0f50*/  @!P0 FFMA R8, R0, 1.84467440737095516160e+19, RZ ;  /* 0x5f80000000088823 */ /* 0x000fe200000000ff */
[----:B------:R-:W-:Y:S01]  /*0f60*/  @!P0 MOV R10, 0xffffffc0 ;  /* 0xffffffc0000a8802 */ /* 0x000fe20000000f00 */
[----:B------:R-:W-:-:S03]  /*0f70*/  @!P1 FFMA R9, R3, 1.84467440737095516160e+19, RZ ;  /* 0x5f80000003099823 */ /* 0x000fc600000000ff */
[----:B------:R-:W-:-:S07]  /*0f80*/  @!P1 IADD3 R10, PT, PT, R10, 0x40, RZ ;  /* 0x000000400a0a9810 */ /* 0x000fce0007ffe0ff */
.L_x_7:
[----:B------:R-:W-:Y:S01]  /*0f90*/  LEA R0, R7, 0xc0800000, 0x17 ;  /* 0xc080000007007811 */ /* 0x000fe200078eb8ff */
[----:B------:R-:W-:Y:S01]  /*0fa0*/  BSSY.RECONVERGENT B2, `(.L_x_12) ;  /* 0x0000036000027945 */ /* 0x000fe20003800200 */
[----:B------:R-:W-:Y:S02]  /*0fb0*/  IADD3 R6, PT, PT, R6, -0x7f, RZ ;  /* 0xffffff8106067810 */ /* 0x000fe40007ffe0ff */
[----:B------:R-:W-:Y:S02]  /*0fc0*/  IADD3 R9, PT, PT, -R0, R9, RZ ;  /* 0x0000000900097210 */ /* 0x000fe40007ffe1ff */
[C---:B------:R-:W-:Y:S01]  /*0fd0*/  IADD3 R7, PT, PT, R6.reuse, 0x7f, -R7 ;  /* 0x0000007f06077810 */ /* 0x040fe20007ffe807 */
[----:B------:R-:W-:Y:S01]  /*0fe0*/  IMAD R0, R6, -0x800000, R8 ;  /* 0xff80000006007824 */ /* 0x000fe200078e0208 */
[----:B------:R-:W0:Y:S01]  /*0ff0*/  MUFU.RCP R3, R9 ;  /* 0x0000000900037308 */ /* 0x000e220000001000 */
[----:B------:R-:W-:Y:S01]  /*1000*/  FADD.FTZ R11, -R9, -RZ ;  /* 0x800000ff090b7221 */ /* 0x000fe20000010100 */
[----:B------:R-:W-:-:S03]  /*1010*/  IADD3 R7, PT, PT, R7, R10, RZ ;  /* 0x0000000a07077210 */ /* 0x000fc60007ffe0ff */
[----:B0-----:R-:W-:-:S04]  /*1020*/  FFMA R12, R3, R11, 1 ;  /* 0x3f800000030c7423 */ /* 0x001fc8000000000b */
[----:B------:R-:W-:-:S04]  /*1030*/  FFMA R12, R3, R12, R3 ;  /* 0x0000000c030c7223 */ /* 0x000fc80000000003 */
[----:B------:R-:W-:-:S04]  /*1040*/  FFMA R3, R0, R12, RZ ;  /* 0x0000000c00037223 */ /* 0x000fc800000000ff */
[----:B------:R-:W-:-:S04]  /*1050*/  FFMA R8, R11, R3, R0 ;  /* 0x000000030b087223 */ /* 0x000fc80000000000 */
[----:B------:R-:W-:-:S04]  /*1060*/  FFMA R13, R12, R8, R3 ;  /* 0x000000080c0d7223 */ /* 0x000fc80000000003 */
[----:B------:R-:W-:-:S04]  /*1070*/  FFMA R8, R11, R13, R0 ;  /* 0x0000000d0b087223 */ /* 0x000fc80000000000 */
[----:B------:R-:W-:-:S05]  /*1080*/  FFMA R0, R12, R8, R13 ;  /* 0x000000080c007223 */ /* 0x000fca000000000d */
[----:B------:R-:W-:-:S04]  /*1090*/  SHF.R.U32.HI R3, RZ, 0x17, R0 ;  /* 0x00000017ff037819 */ /* 0x000fc80000011600 */
[----:B------:R-:W-:-:S04]  /*10a0*/  LOP3.LUT R3, R3, 0xff, RZ, 0xc0, !PT ;  /* 0x000000ff03037812 */ /* 0x000fc800078ec0ff */
[----:B------:R-:W-:-:S04]  /*10b0*/  IADD3 R9, PT, PT, R3, R7, RZ ;  /* 0x0000000703097210 */ /* 0x000fc80007ffe0ff */
[----:B------:R-:W-:-:S04]  /*10c0*/  IADD3 R3, PT, PT, R9, -0x1, RZ ;  /* 0xffffffff09037810 */ /* 0x000fc80007ffe0ff */
[----:B------:R-:W-:-:S13]  /*10d0*/  ISETP.GE.U32.AND P0, PT, R3, 0xfe, PT ;  /* 0x000000fe0300780c */ /* 0x000fda0003f06070 */
[----:B------:R-:W-:Y:S05]  /*10e0*/  @!P0 BRA `(.L_x_13) ;  /* 0x0000000000808947 */ /* 0x000fea0003800000 */
[----:B------:R-:W-:-:S13]  /*10f0*/  ISETP.GT.AND P0, PT, R9, 0xfe, PT ;  /* 0x000000fe0900780c */ /* 0x000fda0003f04270 */
[----:B------:R-:W-:Y:S05]  /*1100*/  @P0 BRA `(.L_x_14) ;  /* 0x00000000006c0947 */ /* 0x000fea0003800000 */
[----:B------:R-:W-:-:S13]  /*1110*/  ISETP.GE.AND P0, PT, R9, 0x1, PT ;  /* 0x000000010900780c */ /* 0x000fda0003f06270 */
[----:B------:R-:W-:Y:S05]  /*1120*/  @P0 BRA `(.L_x_15) ;  /* 0x0000000000740947 */ /* 0x000fea0003800000 */
[----:B------:R-:W-:Y:S02]  /*1130*/  ISETP.GE.AND P0, PT, R9, -0x18, PT ;  /* 0xffffffe80900780c */ /* 0x000fe40003f06270 */
[----:B------:R-:W-:-:S11]  /*1140*/  LOP3.LUT R0, R0, 0x80000000, RZ, 0xc0, !PT ;  /* 0x8000000000007812 */ /* 0x000fd600078ec0ff */
[----:B------:R-:W-:Y:S05]  /*1150*/  @!P0 BRA `(.L_x_15) ;  /* 0x0000000000688947 */ /* 0x000fea0003800000 */
[CCC-:B------:R-:W-:Y:S01]  /*1160*/  FFMA.RZ R3, R12.reuse, R8.reuse, R13.reuse ;  /* 0x000000080c037223 */ /* 0x1c0fe2000000c00d */
[CCC-:B------:R-:W-:Y:S01]  /*1170*/  FFMA.RM R6, R12.reuse, R8.reuse, R13.reuse ;  /* 0x000000080c067223 */ /* 0x1c0fe2000000400d */
[C---:B------:R-:W-:Y:S02]  /*1180*/  ISETP.NE.AND P2, PT, R9.reuse, RZ, PT ;  /* 0x000000ff0900720c */ /* 0x040fe40003f45270 */
[----:B------:R-:W-:Y:S02]  /*1190*/  ISETP.NE.AND P1, PT, R9, RZ, PT ;  /* 0x000000ff0900720c */ /* 0x000fe40003f25270 */
[----:B------:R-:W-:Y:S01]  /*11a0*/  LOP3.LUT R7, R3, 0x7fffff, RZ, 0xc0, !PT ;  /* 0x007fffff03077812 */ /* 0x000fe200078ec0ff */
[----:B------:R-:W-:Y:S01]  /*11b0*/  FFMA.RP R3, R12, R8, R13 ;  /* 0x000000080c037223 */ /* 0x000fe2000000800d */
[----:B------:R-:W-:Y:S02]  /*11c0*/  IADD3 R8, PT, PT, R9, 0x20, RZ ;  /* 0x0000002009087810 */ /* 0x000fe40007ffe0ff */
[----:B------:R-:W-:-:S02]  /*11d0*/  LOP3.LUT R7, R7, 0x800000, RZ, 0xfc, !PT ;  /* 0x0080000007077812 */ /* 0x000fc400078efcff */
[----:B------:R-:W-:Y:S02]  /*11e0*/  IADD3 R9, PT, PT, -R9, RZ, RZ ;  /* 0x000000ff09097210 */ /* 0x000fe40007ffe1ff */
[----:B------:R-:W-:Y:S02]  /*11f0*/  SHF.L.U32 R8, R7, R8, RZ ;  /* 0x0000000807087219 */ /* 0x000fe400000006ff */
[----:B------:R-:W-:Y:S02]  /*1200*/  FSETP.NEU.FTZ.AND P0, PT, R3, R6, PT ;  /* 0x000000060300720b */ /* 0x000fe40003f1d000 */
[----:B------:R-:W-:Y:S02]  /*1210*/  SEL R6, R9, RZ, P2 ;  /* 0x000000ff09067207 */ /* 0x000fe40001000000 */
[----:B------:R-:W-:Y:S02]  /*1220*/  ISETP.NE.AND P1, PT, R8, RZ, P1 ;  /* 0x000000ff0800720c */ /* 0x000fe40000f25270 */
[----:B------:R-:W-:-:S02]  /*1230*/  SHF.R.U32.HI R6, RZ, R6, R7 ;  /* 0x00000006ff067219 */ /* 0x000fc40000011607 */
[----:B------:R-:W-:Y:S02]  /*1240*/  PLOP3.LUT P0, PT, P0, P1, PT, 0xf8, 0x8f ;  /* 0x00000000008f781c */ /* 0x000fe40000703f70 */
[----:B------:R-:W-:Y:S02]  /*1250*/  SHF.R.U32.HI R8, RZ, 0x1, R6 ;  /* 0x00000001ff087819 */ /* 0x000fe40000011606 */
[----:B------:R-:W-:-:S04]  /*1260*/  SEL R3, RZ, 0x1, !P0 ;  /* 0x00000001ff037807 */ /* 0x000fc80004000000 */
[----:B------:R-:W-:-:S04]  /*1270*/  LOP3.LUT R3, R3, 0x1, R8, 0xf8, !PT ;  /* 0x0000000103037812 */ /* 0x000fc800078ef808 */
[----:B------:R-:W-:-:S04]  /*1280*/  LOP3.LUT R3, R3, R6, RZ, 0xc0, !PT ;  /* 0x0000000603037212 */ /* 0x000fc800078ec0ff */
[----:B------:R-:W-:-:S04]  /*1290*/  IADD3 R3, PT, PT, R8, R3, RZ ;  /* 0x0000000308037210 */ /* 0x000fc80007ffe0ff */
[----:B------:R-:W-:Y:S01]  /*12a0*/  LOP3.LUT R0, R3, R0, RZ, 0xfc, !PT ;  /* 0x0000000003007212 */ /* 0x000fe200078efcff */
[----:B------:R-:W-:Y:S06]  /*12b0*/  BRA `(.L_x_15) ;  /* 0x0000000000107947 */ /* 0x000fec0003800000 */
.L_x_14:
[----:B------:R-:W-:-:S04]  /*12c0*/  LOP3.LUT R0, R0, 0x80000000, RZ, 0xc0, !PT ;  /* 0x8000000000007812 */ /* 0x000fc800078ec0ff */
[----:B------:R-:W-:Y:S01]  /*12d0*/  LOP3.LUT R0, R0, 0x7f800000, RZ, 0xfc, !PT ;  /* 0x7f80000000007812 */ /* 0x000fe200078efcff */
[----:B------:R-:W-:Y:S06]  /*12e0*/  BRA `(.L_x_15) ;  /* 0x0000000000047947 */ /* 0x000fec0003800000 */
.L_x_13:
[----:B------:R-:W-:-:S07]  /*12f0*/  LEA R0, R7, R0, 0x17 ;  /* 0x0000000007007211 */ /* 0x000fce00078eb8ff */
.L_x_15:
[----:B------:R-:W-:Y:S05]  /*1300*/  BSYNC.RECONVERGENT B2 ;  /* 0x0000000000027941 */ /* 0x000fea0003800200 */
.L_x_12:
[----:B------:R-:W-:Y:S05]  /*1310*/  BRA `(.L_x_16) ;  /* 0x0000000000207947 */ /* 0x000fea0003800000 */
.L_x_11:
[----:B------:R-:W-:-:S04]  /*1320*/  LOP3.LUT R0, R9, 0x80000000, R8, 0x48, !PT ;  /* 0x8000000009007812 */ /* 0x000fc800078e4808 */
[----:B------:R-:W-:Y:S01]  /*1330*/  LOP3.LUT R0, R0, 0x7f800000, RZ, 0xfc, !PT ;  /* 0x7f80000000007812 */ /* 0x000fe200078efcff */
[----:B------:R-:W-:Y:S06]  /*1340*/  BRA `(.L_x_16) ;  /* 0x0000000000147947 */ /* 0x000fec0003800000 */
.L_x_10:
[----:B------:R-:W-:Y:S01]  /*1350*/  LOP3.LUT R0, R9, 0x80000000, R8, 0x48, !PT ;  /* 0x8000000009007812 */ /* 0x000fe200078e4808 */
[----:B------:R-:W-:Y:S06]  /*1360*/  BRA `(.L_x_16) ;  /* 0x00000000000c7947 */ /* 0x000fec0003800000 */
.L_x_9:
[----:B------:R-:W0:Y:S01]  /*1370*/  MUFU.RSQ R0, -QNAN ;  /* 0xffc0000000007908 */ /* 0x000e220000001400 */
[----:B------:R-:W-:Y:S05]  /*1380*/  BRA `(.L_x_16) ;  /* 0x0000000000047947 */ /* 0x000fea0003800000 */
.L_x_8:
[----:B------:R-:W-:-:S07]  /*1390*/  FADD.FTZ R0, R0, R3 ;  /* 0x0000000300007221 */ /* 0x000fce0000010000 */
.L_x_16:
[----:B------:R-:W-:Y:S05]  /*13a0*/  BSYNC.RECONVERGENT B1 ;  /* 0x0000000000017941 */ /* 0x000fea0003800200 */
.L_x_6:
[----:B------:R-:W-:-:S04]  /*13b0*/  HFMA2 R3, -RZ, RZ, 0, 0 ;  /* 0x00000000ff037431 */ /* 0x000fc800000001ff */
[----:B0-----:R-:W-:Y:S05]  /*13c0*/  RET.REL.NODEC R2 `(_Z31flex_attention_score_mod_kernelPfS_S_S_S_) ;  /* 0xffffffec020c7950 */ /* 0x001fea0003c3ffff */
.L_x_17:
[----:B------:R-:W-:-:S00]  /*13d0*/  BRA `(.L_x_17) ;  /* 0xfffffffc00fc7947 */ /* 0x000fc0000383ffff */
[----:B------:R-:W-:-:S00]  /*13e0*/  NOP ;  /* 0x0000000000007918 */ /* 0x000fc00000000000 */
        /* <DEDUP_REMOVED lines=9> */
.L_x_18:


//--------------------- .nv.shared.reserved.0     --------------------------
	.section	.nv.shared.reserved.0,"aw",@nobits
	.weak		__nv_reservedSMEM_offset_0_alias
	.size		__nv_reservedSMEM_offset_0_alias, 0, 64
	.other		__nv_reservedSMEM_offset_0_alias,@"STO_CUDA_RESERVED_SHARED STV_DEFAULT"
__nv_reservedSMEM_offset_0_alias:
	.zero		0
	.zero		64


//--------------------- .nv.global                --------------------------
	.section	.nv.global,"aw",@nobits
	.align	4
.nv.global:
	.type		row_sum,@object
	.size		row_sum,(attn - row_sum)
row_sum:
	.zero		32
	.type		attn,@object
	.size		attn,(V - attn)
attn:
	.zero		256
	.type		V,@object
	.size		V,(modified_scores - V)
V:
	.zero		256
	.type		modified_scores,@object
	.size		modified_scores,(shifted - modified_scores)
modified_scores:
	.zero		256
	.type		shifted,@object
	.size		shifted,(Q - shifted)
shifted:
	.zero		256
	.type		Q,@object
	.size		Q,(scaled - Q)
Q:
	.zero		256
	.type		scaled,@object
	.size		scaled,(output - scaled)
scaled:
	.zero		256
	.type		output,@object
	.size		output,(scores - output)
output:
	.zero		256
	.type		scores,@object
	.size		scores,(exp_scores - scores)
scores:
	.zero		256
	.type		exp_scores,@object
	.size		exp_scores,(K - exp_scores)
exp_scores:
	.zero		256
	.type		K,@object
	.size		K,(score_mod_bias - K)
K:
	.zero		256
	.type		score_mod_bias,@object
	.size		score_mod_bias,(.L_5 - score_mod_bias)
score_mod_bias:
	.zero		256
.L_5:


//--------------------- .nv.constant0._Z31flex_attention_score_mod_kernelPfS_S_S_S_ --------------------------
	.section	.nv.constant0._Z31flex_attention_score_mod_kernelPfS_S_S_S_,"a",@progbits
	.sectionflags	@""
	.align	4
.nv.constant0._Z31flex_attention_score_mod_kernelPfS_S_S_S_:
	.zero		936


//--------------------- SYMBOLS --------------------------

	.type		.nv.reservedSmem.offset0,@object
	.size		.nv.reservedSmem.offset0,0x4
